//
// Generated by NVIDIA NVVM Compiler
//
// Compiler Build ID: CL-36424714
// Cuda compilation tools, release 13.0, V13.0.88
// Based on NVVM 20.0.0
//

.version 9.0
.target sm_100
.address_size 64

	// .globl	_ZN3cub18CUB_300001_SM_10006detail11EmptyKernelIvEEvv
.global .align 1 .b8 _ZN40_INTERNAL_c0321113_4_k_cu_375920d9_302774cuda3std3__45__cpo5beginE[1];
.global .align 1 .b8 _ZN40_INTERNAL_c0321113_4_k_cu_375920d9_302774cuda3std3__45__cpo3endE[1];
.global .align 1 .b8 _ZN40_INTERNAL_c0321113_4_k_cu_375920d9_302774cuda3std3__45__cpo6cbeginE[1];
.global .align 1 .b8 _ZN40_INTERNAL_c0321113_4_k_cu_375920d9_302774cuda3std3__45__cpo4cendE[1];
.global .align 1 .b8 _ZN40_INTERNAL_c0321113_4_k_cu_375920d9_302774cuda3std3__45__cpo6rbeginE[1];
.global .align 1 .b8 _ZN40_INTERNAL_c0321113_4_k_cu_375920d9_302774cuda3std3__45__cpo4rendE[1];
.global .align 1 .b8 _ZN40_INTERNAL_c0321113_4_k_cu_375920d9_302774cuda3std3__45__cpo7crbeginE[1];
.global .align 1 .b8 _ZN40_INTERNAL_c0321113_4_k_cu_375920d9_302774cuda3std3__45__cpo5crendE[1];
.global .align 1 .b8 _ZN40_INTERNAL_c0321113_4_k_cu_375920d9_302774cuda3std3__442_GLOBAL__N__c0321113_4_k_cu_375920d9_302776ignoreE[1];
.global .align 1 .b8 _ZN40_INTERNAL_c0321113_4_k_cu_375920d9_302774cuda3std3__419piecewise_constructE[1];
.global .align 1 .b8 _ZN40_INTERNAL_c0321113_4_k_cu_375920d9_302774cuda3std3__48in_placeE[1];
.global .align 1 .b8 _ZN40_INTERNAL_c0321113_4_k_cu_375920d9_302774cuda3std3__420unreachable_sentinelE[1];
.global .align 1 .b8 _ZN40_INTERNAL_c0321113_4_k_cu_375920d9_302774cuda3std3__47nulloptE[1];
.global .align 1 .b8 _ZN40_INTERNAL_c0321113_4_k_cu_375920d9_302774cuda3std3__48unexpectE[1];
.global .align 1 .b8 _ZN40_INTERNAL_c0321113_4_k_cu_375920d9_302774cuda3std6ranges3__45__cpo4swapE[1];
.global .align 1 .b8 _ZN40_INTERNAL_c0321113_4_k_cu_375920d9_302774cuda3std6ranges3__45__cpo9iter_moveE[1];
.global .align 1 .b8 _ZN40_INTERNAL_c0321113_4_k_cu_375920d9_302774cuda3std6ranges3__45__cpo5beginE[1];
.global .align 1 .b8 _ZN40_INTERNAL_c0321113_4_k_cu_375920d9_302774cuda3std6ranges3__45__cpo3endE[1];
.global .align 1 .b8 _ZN40_INTERNAL_c0321113_4_k_cu_375920d9_302774cuda3std6ranges3__45__cpo6cbeginE[1];
.global .align 1 .b8 _ZN40_INTERNAL_c0321113_4_k_cu_375920d9_302774cuda3std6ranges3__45__cpo4cendE[1];
.global .align 1 .b8 _ZN40_INTERNAL_c0321113_4_k_cu_375920d9_302774cuda3std6ranges3__45__cpo7advanceE[1];
.global .align 1 .b8 _ZN40_INTERNAL_c0321113_4_k_cu_375920d9_302774cuda3std6ranges3__45__cpo9iter_swapE[1];
.global .align 1 .b8 _ZN40_INTERNAL_c0321113_4_k_cu_375920d9_302774cuda3std6ranges3__45__cpo4nextE[1];
.global .align 1 .b8 _ZN40_INTERNAL_c0321113_4_k_cu_375920d9_302774cuda3std6ranges3__45__cpo4prevE[1];
.global .align 1 .b8 _ZN40_INTERNAL_c0321113_4_k_cu_375920d9_302774cuda3std6ranges3__45__cpo4dataE[1];
.global .align 1 .b8 _ZN40_INTERNAL_c0321113_4_k_cu_375920d9_302774cuda3std6ranges3__45__cpo5cdataE[1];
.global .align 1 .b8 _ZN40_INTERNAL_c0321113_4_k_cu_375920d9_302774cuda3std6ranges3__45__cpo4sizeE[1];
.global .align 1 .b8 _ZN40_INTERNAL_c0321113_4_k_cu_375920d9_302774cuda3std6ranges3__45__cpo5ssizeE[1];
.global .align 1 .b8 _ZN40_INTERNAL_c0321113_4_k_cu_375920d9_302774cuda3std6ranges3__45__cpo8distanceE[1];
.global .align 1 .b8 _ZN40_INTERNAL_c0321113_4_k_cu_375920d9_302776thrust24THRUST_300001_SM_1000_NS6system6detail10sequential3seqE[1];
.global .align 1 .b8 _ZN40_INTERNAL_c0321113_4_k_cu_375920d9_302776thrust24THRUST_300001_SM_1000_NS12placeholders2_1E[1];
.global .align 1 .b8 _ZN40_INTERNAL_c0321113_4_k_cu_375920d9_302776thrust24THRUST_300001_SM_1000_NS12placeholders2_2E[1];
.global .align 1 .b8 _ZN40_INTERNAL_c0321113_4_k_cu_375920d9_302776thrust24THRUST_300001_SM_1000_NS12placeholders2_3E[1];
.global .align 1 .b8 _ZN40_INTERNAL_c0321113_4_k_cu_375920d9_302776thrust24THRUST_300001_SM_1000_NS12placeholders2_4E[1];
.global .align 1 .b8 _ZN40_INTERNAL_c0321113_4_k_cu_375920d9_302776thrust24THRUST_300001_SM_1000_NS12placeholders2_5E[1];
.global .align 1 .b8 _ZN40_INTERNAL_c0321113_4_k_cu_375920d9_302776thrust24THRUST_300001_SM_1000_NS12placeholders2_6E[1];
.global .align 1 .b8 _ZN40_INTERNAL_c0321113_4_k_cu_375920d9_302776thrust24THRUST_300001_SM_1000_NS12placeholders2_7E[1];
.global .align 1 .b8 _ZN40_INTERNAL_c0321113_4_k_cu_375920d9_302776thrust24THRUST_300001_SM_1000_NS12placeholders2_8E[1];
.global .align 1 .b8 _ZN40_INTERNAL_c0321113_4_k_cu_375920d9_302776thrust24THRUST_300001_SM_1000_NS12placeholders2_9E[1];
.global .align 1 .b8 _ZN40_INTERNAL_c0321113_4_k_cu_375920d9_302776thrust24THRUST_300001_SM_1000_NS12placeholders3_10E[1];

.visible .entry _ZN3cub18CUB_300001_SM_10006detail11EmptyKernelIvEEvv()
{


	ret;

}


// ===== COMPILED SASS (sm_100) =====

	.target	sm_100

	.elftype	@"ET_EXEC"


//--------------------- .note.nv.tkinfo           --------------------------
	.section	.note.nv.tkinfo,"",@"SHT_NOTE"
	.sectionflags	@"SHF_NOTE_NV_TKINFO"
	.tkinfo
        /*0018*/ 	.word	0x00000002
        /*0030*/ 	.string	""
        /*0030*/ 	.string	"ptxas"
        /*0030*/ 	.string	"Cuda compilation tools, release 13.0, V13.0.88"
        /*0030*/ 	.string	"Build cuda_13.0.r13.0/compiler.36424714_0"
        /*0030*/ 	.string	"-arch sm_100 -m 64 "



//--------------------- .note.nv.cuinfo           --------------------------
	.section	.note.nv.cuinfo,"",@"SHT_NOTE"
	.sectionflags	@"SHF_NOTE_NV_CUINFO"
        /*0018*/ 	.short	0x0002
        /*001a*/ 	.short	0x0064
        /*001c*/ 	.short	0x0082
	.zero		2


//--------------------- .nv.info                  --------------------------
	.section	.nv.info,"",@"SHT_CUDA_INFO"
	.align	4


	//----- nvinfo : EIATTR_REGCOUNT
	.align		4
        /*0000*/ 	.byte	0x04, 0x2f
        /*0002*/ 	.short	(.L_41 - .L_40)
	.align		4
.L_40:
        /*0004*/ 	.word	index@(_ZN3cub18CUB_300001_SM_10006detail11EmptyKernelIvEEvv)
        /*0008*/ 	.word	0x00000004


	//----- nvinfo : EIATTR_FRAME_SIZE
	.align		4
.L_41:
        /*000c*/ 	.byte	0x04, 0x11
        /*000e*/ 	.short	(.L_43 - .L_42)
	.align		4
.L_42:
        /*0010*/ 	.word	index@(_ZN3cub18CUB_300001_SM_10006detail11EmptyKernelIvEEvv)
        /*0014*/ 	.word	0x00000000


	//----- nvinfo : EIATTR_MIN_STACK_SIZE
	.align		4
.L_43:
        /*0018*/ 	.byte	0x04, 0x12
        /*001a*/ 	.short	(.L_45 - .L_44)
	.align		4
.L_44:
        /*001c*/ 	.word	index@(_ZN3cub18CUB_300001_SM_10006detail11EmptyKernelIvEEvv)
        /*0020*/ 	.word	0x00000000
.L_45:


//--------------------- .nv.compat                --------------------------
	.section	.nv.compat,"",@"SHT_CUDA_COMPAT_INFO"
	.align	4
        /*0000*/ 	.byte	0x02, 0x09, 0x00, 0x00, 0x02, 0x02, 0x01, 0x00, 0x02, 0x05, 0x05, 0x00, 0x03, 0x07, 0x01, 0x01
        /*0010*/ 	.byte	0x02, 0x03, 0x00, 0x00, 0x02, 0x06, 0x01, 0x00, 0x04, 0x0b, 0x08, 0x00, 0x09, 0x00, 0x00, 0x00
        /*0020*/ 	.byte	0x00, 0x00, 0x00, 0x00


//--------------------- .nv.info._ZN3cub18CUB_300001_SM_10006detail11EmptyKernelIvEEvv --------------------------
	.section	.nv.info._ZN3cub18CUB_300001_SM_10006detail11EmptyKernelIvEEvv,"",@"SHT_CUDA_INFO"
	.sectionflags	@""
	.align	4


	//----- nvinfo : EIATTR_CUDA_API_VERSION
	.align		4
        /*0000*/ 	.byte	0x04, 0x37
        /*0002*/ 	.short	(.L_47 - .L_46)
.L_46:
        /*0004*/ 	.word	0x00000082


	//----- nvinfo : EIATTR_SPARSE_MMA_MASK
	.align		4
.L_47:
        /*0008*/ 	.byte	0x03, 0x50
        /*000a*/ 	.short	0x0000


	//----- nvinfo : EIATTR_MAXREG_COUNT
	.align		4
        /*000c*/ 	.byte	0x03, 0x1b
        /*000e*/ 	.short	0x00ff


	//----- nvinfo : EIATTR_MERCURY_ISA_VERSION
	.align		4
        /*0010*/ 	.byte	0x03, 0x5f
        /*0012*/ 	.short	0x0101


	//----- nvinfo : EIATTR_VRC_CTA_INIT_COUNT
	.align		4
        /*0014*/ 	.byte	0x02, 0x4a
	.zero		1
	.zero		1


	//----- nvinfo : EIATTR_EXIT_INSTR_OFFSETS
	.align		4
        /*0018*/ 	.byte	0x04, 0x1c
        /*001a*/ 	.short	(.L_49 - .L_48)


	//   ....[0]....
.L_48:
        /*001c*/ 	.word	0x00000010


	//----- nvinfo : EIATTR_SW_WAR
	.align		4
.L_49:
        /*0020*/ 	.byte	0x04, 0x36
        /*0022*/ 	.short	(.L_51 - .L_50)
.L_50:
        /*0024*/ 	.word	0x00000008
.L_51:


//--------------------- .nv.callgraph             --------------------------
	.section	.nv.callgraph,"",@"SHT_CUDA_CALLGRAPH"
	.align	4
	.sectionentsize	8
	.align		4
        /*0000*/ 	.word	0x00000000
	.align		4
        /*0004*/ 	.word	0xffffffff
	.align		4
        /*0008*/ 	.word	0x00000000
	.align		4
        /*000c*/ 	.word	0xfffffffe
	.align		4
        /*0010*/ 	.word	0x00000000
	.align		4
        /*0014*/ 	.word	0xfffffffd
	.align		4
        /*0018*/ 	.word	0x00000000
	.align		4
        /*001c*/ 	.word	0xfffffffc


//--------------------- .nv.constant4             --------------------------
	.section	.nv.constant4,"a",@progbits
	.align	8
	.align		8
.nv.constant4:
        /*0000*/ 	.dword	_ZN40_INTERNAL_c0321113_4_k_cu_375920d9_306954cuda3std3__45__cpo5beginE
	.align		8
        /*0008*/ 	.dword	_ZN40_INTERNAL_c0321113_4_k_cu_375920d9_306954cuda3std3__45__cpo3endE
	.align		8
        /*0010*/ 	.dword	_ZN40_INTERNAL_c0321113_4_k_cu_375920d9_306954cuda3std3__45__cpo6cbeginE
	.align		8
        /*0018*/ 	.dword	_ZN40_INTERNAL_c0321113_4_k_cu_375920d9_306954cuda3std3__45__cpo4cendE
	.align		8
        /*0020*/ 	.dword	_ZN40_INTERNAL_c0321113_4_k_cu_375920d9_306954cuda3std3__45__cpo6rbeginE
	.align		8
        /*0028*/ 	.dword	_ZN40_INTERNAL_c0321113_4_k_cu_375920d9_306954cuda3std3__45__cpo4rendE
	.align		8
        /*0030*/ 	.dword	_ZN40_INTERNAL_c0321113_4_k_cu_375920d9_306954cuda3std3__45__cpo7crbeginE
	.align		8
        /*0038*/ 	.dword	_ZN40_INTERNAL_c0321113_4_k_cu_375920d9_306954cuda3std3__45__cpo5crendE
	.align		8
        /*0040*/ 	.dword	_ZN40_INTERNAL_c0321113_4_k_cu_375920d9_306954cuda3std3__442_GLOBAL__N__c0321113_4_k_cu_375920d9_306956ignoreE
	.align		8
        /*0048*/ 	.dword	_ZN40_INTERNAL_c0321113_4_k_cu_375920d9_306954cuda3std3__419piecewise_constructE
	.align		8
        /*0050*/ 	.dword	_ZN40_INTERNAL_c0321113_4_k_cu_375920d9_306954cuda3std3__48in_placeE
	.align		8
        /*0058*/ 	.dword	_ZN40_INTERNAL_c0321113_4_k_cu_375920d9_306954cuda3std3__420unreachable_sentinelE
	.align		8
        /*0060*/ 	.dword	_ZN40_INTERNAL_c0321113_4_k_cu_375920d9_306954cuda3std3__47nulloptE
	.align		8
        /*0068*/ 	.dword	_ZN40_INTERNAL_c0321113_4_k_cu_375920d9_306954cuda3std3__48unexpectE
	.align		8
        /*0070*/ 	.dword	_ZN40_INTERNAL_c0321113_4_k_cu_375920d9_306954cuda3std6ranges3__45__cpo4swapE
	.align		8
        /*0078*/ 	.dword	_ZN40_INTERNAL_c0321113_4_k_cu_375920d9_306954cuda3std6ranges3__45__cpo9iter_moveE
	.align		8
        /*0080*/ 	.dword	_ZN40_INTERNAL_c0321113_4_k_cu_375920d9_306954cuda3std6ranges3__45__cpo5beginE
	.align		8
        /*0088*/ 	.dword	_ZN40_INTERNAL_c0321113_4_k_cu_375920d9_306954cuda3std6ranges3__45__cpo3endE
	.align		8
        /*0090*/ 	.dword	_ZN40_INTERNAL_c0321113_4_k_cu_375920d9_306954cuda3std6ranges3__45__cpo6cbeginE
	.align		8
        /*0098*/ 	.dword	_ZN40_INTERNAL_c0321113_4_k_cu_375920d9_306954cuda3std6ranges3__45__cpo4cendE
	.align		8
        /*00a0*/ 	.dword	_ZN40_INTERNAL_c0321113_4_k_cu_375920d9_306954cuda3std6ranges3__45__cpo7advanceE
	.align		8
        /*00a8*/ 	.dword	_ZN40_INTERNAL_c0321113_4_k_cu_375920d9_306954cuda3std6ranges3__45__cpo9iter_swapE
	.align		8
        /*00b0*/ 	.dword	_ZN40_INTERNAL_c0321113_4_k_cu_375920d9_306954cuda3std6ranges3__45__cpo4nextE
	.align		8
        /*00b8*/ 	.dword	_ZN40_INTERNAL_c0321113_4_k_cu_375920d9_306954cuda3std6ranges3__45__cpo4prevE
	.align		8
        /*00c0*/ 	.dword	_ZN40_INTERNAL_c0321113_4_k_cu_375920d9_306954cuda3std6ranges3__45__cpo4dataE
	.align		8
        /*00c8*/ 	.dword	_ZN40_INTERNAL_c0321113_4_k_cu_375920d9_306954cuda3std6ranges3__45__cpo5cdataE
	.align		8
        /*00d0*/ 	.dword	_ZN40_INTERNAL_c0321113_4_k_cu_375920d9_306954cuda3std6ranges3__45__cpo4sizeE
	.align		8
        /*00d8*/ 	.dword	_ZN40_INTERNAL_c0321113_4_k_cu_375920d9_306954cuda3std6ranges3__45__cpo5ssizeE
	.align		8
        /*00e0*/ 	.dword	_ZN40_INTERNAL_c0321113_4_k_cu_375920d9_306954cuda3std6ranges3__45__cpo8distanceE
	.align		8
        /*00e8*/ 	.dword	_ZN40_INTERNAL_c0321113_4_k_cu_375920d9_306956thrust24THRUST_300001_SM_1000_NS6system6detail10sequential3seqE
	.align		8
        /*00f0*/ 	.dword	_ZN40_INTERNAL_c0321113_4_k_cu_375920d9_306956thrust24THRUST_300001_SM_1000_NS12placeholders2_1E
	.align		8
        /*00f8*/ 	.dword	_ZN40_INTERNAL_c0321113_4_k_cu_375920d9_306956thrust24THRUST_300001_SM_1000_NS12placeholders2_2E
	.align		8
        /*0100*/ 	.dword	_ZN40_INTERNAL_c0321113_4_k_cu_375920d9_306956thrust24THRUST_300001_SM_1000_NS12placeholders2_3E
	.align		8
        /*0108*/ 	.dword	_ZN40_INTERNAL_c0321113_4_k_cu_375920d9_306956thrust24THRUST_300001_SM_1000_NS12placeholders2_4E
	.align		8
        /*0110*/ 	.dword	_ZN40_INTERNAL_c0321113_4_k_cu_375920d9_306956thrust24THRUST_300001_SM_1000_NS12placeholders2_5E
	.align		8
        /*0118*/ 	.dword	_ZN40_INTERNAL_c0321113_4_k_cu_375920d9_306956thrust24THRUST_300001_SM_1000_NS12placeholders2_6E
	.align		8
        /*0120*/ 	.dword	_ZN40_INTERNAL_c0321113_4_k_cu_375920d9_306956thrust24THRUST_300001_SM_1000_NS12placeholders2_7E
	.align		8
        /*0128*/ 	.dword	_ZN40_INTERNAL_c0321113_4_k_cu_375920d9_306956thrust24THRUST_300001_SM_1000_NS12placeholders2_8E
	.align		8
        /*0130*/ 	.dword	_ZN40_INTERNAL_c0321113_4_k_cu_375920d9_306956thrust24THRUST_300001_SM_1000_NS12placeholders2_9E
	.align		8
        /*0138*/ 	.dword	_ZN40_INTERNAL_c0321113_4_k_cu_375920d9_306956thrust24THRUST_300001_SM_1000_NS12placeholders3_10E


//--------------------- .text._ZN3cub18CUB_300001_SM_10006detail11EmptyKernelIvEEvv --------------------------
	.section	.text._ZN3cub18CUB_300001_SM_10006detail11EmptyKernelIvEEvv,"ax",@progbits
	.align	128
        .global         _ZN3cub18CUB_300001_SM_10006detail11EmptyKernelIvEEvv
        .type           _ZN3cub18CUB_300001_SM_10006detail11EmptyKernelIvEEvv,@function
        .size           _ZN3cub18CUB_300001_SM_10006detail11EmptyKernelIvEEvv,(.L_x_1 - _ZN3cub18CUB_300001_SM_10006detail11EmptyKernelIvEEvv)
        .other          _ZN3cub18CUB_300001_SM_10006detail11EmptyKernelIvEEvv,@"STO_CUDA_ENTRY STV_DEFAULT"
_ZN3cub18CUB_300001_SM_10006detail11EmptyKernelIvEEvv:
.text._ZN3cub18CUB_300001_SM_10006detail11EmptyKernelIvEEvv:
[----:B------:R-:W-:Y:S01]  /*0000*/  LDC R1, c[0x0][0x37c] ;  /* 0x0000df00ff017b82 */ /* 0x000fe20000000800 */
[----:B------:R-:W-:Y:S05]  /*0010*/  EXIT ;  /* 0x000000000000794d */ /* 0x000fea0003800000 */
.L_x_0:
[----:B------:R-:W-:-:S00]  /*0020*/  BRA `(.L_x_0) ;  /* 0xfffffffc00fc7947 */ /* 0x000fc0000383ffff */
[----:B------:R-:W-:-:S00]  /*0030*/  NOP ;  /* 0x0000000000007918 */ /* 0x000fc00000000000 */
        /* <DEDUP_REMOVED lines=12> */
.L_x_1:


//--------------------- .nv.shared.reserved.0     --------------------------
	.section	.nv.shared.reserved.0,"aw",@nobits
	.weak		__nv_reservedSMEM_offset_0_alias
	.size		__nv_reservedSMEM_offset_0_alias, 0, 64
	.other		__nv_reservedSMEM_offset_0_alias,@"STO_CUDA_RESERVED_SHARED STV_DEFAULT"
__nv_reservedSMEM_offset_0_alias:
	.zero		0
	.zero		64


//--------------------- .nv.global                --------------------------
	.section	.nv.global,"aw",@nobits
.nv.global:
	.type		_ZN40_INTERNAL_c0321113_4_k_cu_375920d9_306956thrust24THRUST_300001_SM_1000_NS12placeholders2_5E,@object
	.size		_ZN40_INTERNAL_c0321113_4_k_cu_375920d9_306956thrust24THRUST_300001_SM_1000_NS12placeholders2_5E,(_ZN40_INTERNAL_c0321113_4_k_cu_375920d9_306954cuda3std3__45__cpo6cbeginE - _ZN40_INTERNAL_c0321113_4_k_cu_375920d9_306956thrust24THRUST_300001_SM_1000_NS12placeholders2_5E)
_ZN40_INTERNAL_c0321113_4_k_cu_375920d9_306956thrust24THRUST_300001_SM_1000_NS12placeholders2_5E:
	.zero		1
	.type		_ZN40_INTERNAL_c0321113_4_k_cu_375920d9_306954cuda3std3__45__cpo6cbeginE,@object
	.size		_ZN40_INTERNAL_c0321113_4_k_cu_375920d9_306954cuda3std3__45__cpo6cbeginE,(_ZN40_INTERNAL_c0321113_4_k_cu_375920d9_306954cuda3std6ranges3__45__cpo6cbeginE - _ZN40_INTERNAL_c0321113_4_k_cu_375920d9_306954cuda3std3__45__cpo6cbeginE)
_ZN40_INTERNAL_c0321113_4_k_cu_375920d9_306954cuda3std3__45__cpo6cbeginE:
	.zero		1
	.type		_ZN40_INTERNAL_c0321113_4_k_cu_375920d9_306954cuda3std6ranges3__45__cpo6cbeginE,@object
	.size		_ZN40_INTERNAL_c0321113_4_k_cu_375920d9_306954cuda3std6ranges3__45__cpo6cbeginE,(_ZN40_INTERNAL_c0321113_4_k_cu_375920d9_306954cuda3std3__48in_placeE - _ZN40_INTERNAL_c0321113_4_k_cu_375920d9_306954cuda3std6ranges3__45__cpo6cbeginE)
_ZN40_INTERNAL_c0321113_4_k_cu_375920d9_306954cuda3std6ranges3__45__cpo6cbeginE:
	.zero		1
	.type		_ZN40_INTERNAL_c0321113_4_k_cu_375920d9_306954cuda3std3__48in_placeE,@object
	.size		_ZN40_INTERNAL_c0321113_4_k_cu_375920d9_306954cuda3std3__48in_placeE,(_ZN40_INTERNAL_c0321113_4_k_cu_375920d9_306954cuda3std6ranges3__45__cpo4sizeE - _ZN40_INTERNAL_c0321113_4_k_cu_375920d9_306954cuda3std3__48in_placeE)
_ZN40_INTERNAL_c0321113_4_k_cu_375920d9_306954cuda3std3__48in_placeE:
	.zero		1
	.type		_ZN40_INTERNAL_c0321113_4_k_cu_375920d9_306954cuda3std6ranges3__45__cpo4sizeE,@object
	.size		_ZN40_INTERNAL_c0321113_4_k_cu_375920d9_306954cuda3std6ranges3__45__cpo4sizeE,(_ZN40_INTERNAL_c0321113_4_k_cu_375920d9_306956thrust24THRUST_300001_SM_1000_NS12placeholders2_9E - _ZN40_INTERNAL_c0321113_4_k_cu_375920d9_306954cuda3std6ranges3__45__cpo4sizeE)
_ZN40_INTERNAL_c0321113_4_k_cu_375920d9_306954cuda3std6ranges3__45__cpo4sizeE:
	.zero		1
	.type		_ZN40_INTERNAL_c0321113_4_k_cu_375920d9_306956thrust24THRUST_300001_SM_1000_NS12placeholders2_9E,@object
	.size		_ZN40_INTERNAL_c0321113_4_k_cu_375920d9_306956thrust24THRUST_300001_SM_1000_NS12placeholders2_9E,(_ZN40_INTERNAL_c0321113_4_k_cu_375920d9_306954cuda3std3__45__cpo7crbeginE - _ZN40_INTERNAL_c0321113_4_k_cu_375920d9_306956thrust24THRUST_300001_SM_1000_NS12placeholders2_9E)
_ZN40_INTERNAL_c0321113_4_k_cu_375920d9_306956thrust24THRUST_300001_SM_1000_NS12placeholders2_9E:
	.zero		1
	.type		_ZN40_INTERNAL_c0321113_4_k_cu_375920d9_306954cuda3std3__45__cpo7crbeginE,@object
	.size		_ZN40_INTERNAL_c0321113_4_k_cu_375920d9_306954cuda3std3__45__cpo7crbeginE,(_ZN40_INTERNAL_c0321113_4_k_cu_375920d9_306954cuda3std6ranges3__45__cpo4nextE - _ZN40_INTERNAL_c0321113_4_k_cu_375920d9_306954cuda3std3__45__cpo7crbeginE)
_ZN40_INTERNAL_c0321113_4_k_cu_375920d9_306954cuda3std3__45__cpo7crbeginE:
	.zero		1
	.type		_ZN40_INTERNAL_c0321113_4_k_cu_375920d9_306954cuda3std6ranges3__45__cpo4nextE,@object
	.size		_ZN40_INTERNAL_c0321113_4_k_cu_375920d9_306954cuda3std6ranges3__45__cpo4nextE,(_ZN40_INTERNAL_c0321113_4_k_cu_375920d9_306954cuda3std6ranges3__45__cpo4swapE - _ZN40_INTERNAL_c0321113_4_k_cu_375920d9_306954cuda3std6ranges3__45__cpo4nextE)
_ZN40_INTERNAL_c0321113_4_k_cu_375920d9_306954cuda3std6ranges3__45__cpo4nextE:
	.zero		1
	.type		_ZN40_INTERNAL_c0321113_4_k_cu_375920d9_306954cuda3std6ranges3__45__cpo4swapE,@object
	.size		_ZN40_INTERNAL_c0321113_4_k_cu_375920d9_306954cuda3std6ranges3__45__cpo4swapE,(_ZN40_INTERNAL_c0321113_4_k_cu_375920d9_306956thrust24THRUST_300001_SM_1000_NS12placeholders2_1E - _ZN40_INTERNAL_c0321113_4_k_cu_375920d9_306954cuda3std6ranges3__45__cpo4swapE)
_ZN40_INTERNAL_c0321113_4_k_cu_375920d9_306954cuda3std6ranges3__45__cpo4swapE:
	.zero		1
	.type		_ZN40_INTERNAL_c0321113_4_k_cu_375920d9_306956thrust24THRUST_300001_SM_1000_NS12placeholders2_1E,@object
	.size		_ZN40_INTERNAL_c0321113_4_k_cu_375920d9_306956thrust24THRUST_300001_SM_1000_NS12placeholders2_1E,(_ZN40_INTERNAL_c0321113_4_k_cu_375920d9_306956thrust24THRUST_300001_SM_1000_NS12placeholders2_3E - _ZN40_INTERNAL_c0321113_4_k_cu_375920d9_306956thrust24THRUST_300001_SM_1000_NS12placeholders2_1E)
_ZN40_INTERNAL_c0321113_4_k_cu_375920d9_306956thrust24THRUST_300001_SM_1000_NS12placeholders2_1E:
	.zero		1
	.type		_ZN40_INTERNAL_c0321113_4_k_cu_375920d9_306956thrust24THRUST_300001_SM_1000_NS12placeholders2_3E,@object
	.size		_ZN40_INTERNAL_c0321113_4_k_cu_375920d9_306956thrust24THRUST_300001_SM_1000_NS12placeholders2_3E,(_ZN40_INTERNAL_c0321113_4_k_cu_375920d9_306954cuda3std3__45__cpo5beginE - _ZN40_INTERNAL_c0321113_4_k_cu_375920d9_306956thrust24THRUST_300001_SM_1000_NS12placeholders2_3E)
_ZN40_INTERNAL_c0321113_4_k_cu_375920d9_306956thrust24THRUST_300001_SM_1000_NS12placeholders2_3E:
	.zero		1
	.type		_ZN40_INTERNAL_c0321113_4_k_cu_375920d9_306954cuda3std3__45__cpo5beginE,@object
	.size		_ZN40_INTERNAL_c0321113_4_k_cu_375920d9_306954cuda3std3__45__cpo5beginE,(_ZN40_INTERNAL_c0321113_4_k_cu_375920d9_306954cuda3std6ranges3__45__cpo5beginE - _ZN40_INTERNAL_c0321113_4_k_cu_375920d9_306954cuda3std3__45__cpo5beginE)
_ZN40_INTERNAL_c0321113_4_k_cu_375920d9_306954cuda3std3__45__cpo5beginE:
	.zero		1
	.type		_ZN40_INTERNAL_c0321113_4_k_cu_375920d9_306954cuda3std6ranges3__45__cpo5beginE,@object
	.size		_ZN40_INTERNAL_c0321113_4_k_cu_375920d9_306954cuda3std6ranges3__45__cpo5beginE,(_ZN40_INTERNAL_c0321113_4_k_cu_375920d9_306954cuda3std3__442_GLOBAL__N__c0321113_4_k_cu_375920d9_306956ignoreE - _ZN40_INTERNAL_c0321113_4_k_cu_375920d9_306954cuda3std6ranges3__45__cpo5beginE)
_ZN40_INTERNAL_c0321113_4_k_cu_375920d9_306954cuda3std6ranges3__45__cpo5beginE:
	.zero		1
	.type		_ZN40_INTERNAL_c0321113_4_k_cu_375920d9_306954cuda3std3__442_GLOBAL__N__c0321113_4_k_cu_375920d9_306956ignoreE,@object
	.size		_ZN40_INTERNAL_c0321113_4_k_cu_375920d9_306954cuda3std3__442_GLOBAL__N__c0321113_4_k_cu_375920d9_306956ignoreE,(_ZN40_INTERNAL_c0321113_4_k_cu_375920d9_306954cuda3std6ranges3__45__cpo4dataE - _ZN40_INTERNAL_c0321113_4_k_cu_375920d9_306954cuda3std3__442_GLOBAL__N__c0321113_4_k_cu_375920d9_306956ignoreE)
_ZN40_INTERNAL_c0321113_4_k_cu_375920d9_306954cuda3std3__442_GLOBAL__N__c0321113_4_k_cu_375920d9_306956ignoreE:
	.zero		1
	.type		_ZN40_INTERNAL_c0321113_4_k_cu_375920d9_306954cuda3std6ranges3__45__cpo4dataE,@object
	.size		_ZN40_INTERNAL_c0321113_4_k_cu_375920d9_306954cuda3std6ranges3__45__cpo4dataE,(_ZN40_INTERNAL_c0321113_4_k_cu_375920d9_306956thrust24THRUST_300001_SM_1000_NS12placeholders2_7E - _ZN40_INTERNAL_c0321113_4_k_cu_375920d9_306954cuda3std6ranges3__45__cpo4dataE)
_ZN40_INTERNAL_c0321113_4_k_cu_375920d9_306954cuda3std6ranges3__45__cpo4dataE:
	.zero		1
	.type		_ZN40_INTERNAL_c0321113_4_k_cu_375920d9_306956thrust24THRUST_300001_SM_1000_NS12placeholders2_7E,@object
	.size		_ZN40_INTERNAL_c0321113_4_k_cu_375920d9_306956thrust24THRUST_300001_SM_1000_NS12placeholders2_7E,(_ZN40_INTERNAL_c0321113_4_k_cu_375920d9_306954cuda3std3__45__cpo6rbeginE - _ZN40_INTERNAL_c0321113_4_k_cu_375920d9_306956thrust24THRUST_300001_SM_1000_NS12placeholders2_7E)
_ZN40_INTERNAL_c0321113_4_k_cu_375920d9_306956thrust24THRUST_300001_SM_1000_NS12placeholders2_7E:
	.zero		1
	.type		_ZN40_INTERNAL_c0321113_4_k_cu_375920d9_306954cuda3std3__45__cpo6rbeginE,@object
	.size		_ZN40_INTERNAL_c0321113_4_k_cu_375920d9_306954cuda3std3__45__cpo6rbeginE,(_ZN40_INTERNAL_c0321113_4_k_cu_375920d9_306954cuda3std6ranges3__45__cpo7advanceE - _ZN40_INTERNAL_c0321113_4_k_cu_375920d9_306954cuda3std3__45__cpo6rbeginE)
_ZN40_INTERNAL_c0321113_4_k_cu_375920d9_306954cuda3std3__45__cpo6rbeginE:
	.zero		1
	.type		_ZN40_INTERNAL_c0321113_4_k_cu_375920d9_306954cuda3std6ranges3__45__cpo7advanceE,@object
	.size		_ZN40_INTERNAL_c0321113_4_k_cu_375920d9_306954cuda3std6ranges3__45__cpo7advanceE,(_ZN40_INTERNAL_c0321113_4_k_cu_375920d9_306954cuda3std3__47nulloptE - _ZN40_INTERNAL_c0321113_4_k_cu_375920d9_306954cuda3std6ranges3__45__cpo7advanceE)
_ZN40_INTERNAL_c0321113_4_k_cu_375920d9_306954cuda3std6ranges3__45__cpo7advanceE:
	.zero		1
	.type		_ZN40_INTERNAL_c0321113_4_k_cu_375920d9_306954cuda3std3__47nulloptE,@object
	.size		_ZN40_INTERNAL_c0321113_4_k_cu_375920d9_306954cuda3std3__47nulloptE,(_ZN40_INTERNAL_c0321113_4_k_cu_375920d9_306954cuda3std6ranges3__45__cpo8distanceE - _ZN40_INTERNAL_c0321113_4_k_cu_375920d9_306954cuda3std3__47nulloptE)
_ZN40_INTERNAL_c0321113_4_k_cu_375920d9_306954cuda3std3__47nulloptE:
	.zero		1
	.type		_ZN40_INTERNAL_c0321113_4_k_cu_375920d9_306954cuda3std6ranges3__45__cpo8distanceE,@object
	.size		_ZN40_INTERNAL_c0321113_4_k_cu_375920d9_306954cuda3std6ranges3__45__cpo8distanceE,(_ZN40_INTERNAL_c0321113_4_k_cu_375920d9_306956thrust24THRUST_300001_SM_1000_NS12placeholders2_6E - _ZN40_INTERNAL_c0321113_4_k_cu_375920d9_306954cuda3std6ranges3__45__cpo8distanceE)
_ZN40_INTERNAL_c0321113_4_k_cu_375920d9_306954cuda3std6ranges3__45__cpo8distanceE:
	.zero		1
	.type		_ZN40_INTERNAL_c0321113_4_k_cu_375920d9_306956thrust24THRUST_300001_SM_1000_NS12placeholders2_6E,@object
	.size		_ZN40_INTERNAL_c0321113_4_k_cu_375920d9_306956thrust24THRUST_300001_SM_1000_NS12placeholders2_6E,(_ZN40_INTERNAL_c0321113_4_k_cu_375920d9_306954cuda3std3__45__cpo4cendE - _ZN40_INTERNAL_c0321113_4_k_cu_375920d9_306956thrust24THRUST_300001_SM_1000_NS12placeholders2_6E)
_ZN40_INTERNAL_c0321113_4_k_cu_375920d9_306956thrust24THRUST_300001_SM_1000_NS12placeholders2_6E:
	.zero		1
	.type		_ZN40_INTERNAL_c0321113_4_k_cu_375920d9_306954cuda3std3__45__cpo4cendE,@object
	.size		_ZN40_INTERNAL_c0321113_4_k_cu_375920d9_306954cuda3std3__45__cpo4cendE,(_ZN40_INTERNAL_c0321113_4_k_cu_375920d9_306954cuda3std6ranges3__45__cpo4cendE - _ZN40_INTERNAL_c0321113_4_k_cu_375920d9_306954cuda3std3__45__cpo4cendE)
_ZN40_INTERNAL_c0321113_4_k_cu_375920d9_306954cuda3std3__45__cpo4cendE:
	.zero		1
	.type		_ZN40_INTERNAL_c0321113_4_k_cu_375920d9_306954cuda3std6ranges3__45__cpo4cendE,@object
	.size		_ZN40_INTERNAL_c0321113_4_k_cu_375920d9_306954cuda3std6ranges3__45__cpo4cendE,(_ZN40_INTERNAL_c0321113_4_k_cu_375920d9_306954cuda3std3__420unreachable_sentinelE - _ZN40_INTERNAL_c0321113_4_k_cu_375920d9_306954cuda3std6ranges3__45__cpo4cendE)
_ZN40_INTERNAL_c0321113_4_k_cu_375920d9_306954cuda3std6ranges3__45__cpo4cendE:
	.zero		1
	.type		_ZN40_INTERNAL_c0321113_4_k_cu_375920d9_306954cuda3std3__420unreachable_sentinelE,@object
	.size		_ZN40_INTERNAL_c0321113_4_k_cu_375920d9_306954cuda3std3__420unreachable_sentinelE,(_ZN40_INTERNAL_c0321113_4_k_cu_375920d9_306954cuda3std6ranges3__45__cpo5ssizeE - _ZN40_INTERNAL_c0321113_4_k_cu_375920d9_306954cuda3std3__420unreachable_sentinelE)
_ZN40_INTERNAL_c0321113_4_k_cu_375920d9_306954cuda3std3__420unreachable_sentinelE:
	.zero		1
	.type		_ZN40_INTERNAL_c0321113_4_k_cu_375920d9_306954cuda3std6ranges3__45__cpo5ssizeE,@object
	.size		_ZN40_INTERNAL_c0321113_4_k_cu_375920d9_306954cuda3std6ranges3__45__cpo5ssizeE,(_ZN40_INTERNAL_c0321113_4_k_cu_375920d9_306956thrust24THRUST_300001_SM_1000_NS12placeholders3_10E - _ZN40_INTERNAL_c0321113_4_k_cu_375920d9_306954cuda3std6ranges3__45__cpo5ssizeE)
_ZN40_INTERNAL_c0321113_4_k_cu_375920d9_306954cuda3std6ranges3__45__cpo5ssizeE:
	.zero		1
	.type		_ZN40_INTERNAL_c0321113_4_k_cu_375920d9_306956thrust24THRUST_300001_SM_1000_NS12placeholders3_10E,@object
	.size		_ZN40_INTERNAL_c0321113_4_k_cu_375920d9_306956thrust24THRUST_300001_SM_1000_NS12placeholders3_10E,(_ZN40_INTERNAL_c0321113_4_k_cu_375920d9_306954cuda3std3__45__cpo5crendE - _ZN40_INTERNAL_c0321113_4_k_cu_375920d9_306956thrust24THRUST_300001_SM_1000_NS12placeholders3_10E)
_ZN40_INTERNAL_c0321113_4_k_cu_375920d9_306956thrust24THRUST_300001_SM_1000_NS12placeholders3_10E:
	.zero		1
	.type		_ZN40_INTERNAL_c0321113_4_k_cu_375920d9_306954cuda3std3__45__cpo5crendE,@object
	.size		_ZN40_INTERNAL_c0321113_4_k_cu_375920d9_306954cuda3std3__45__cpo5crendE,(_ZN40_INTERNAL_c0321113_4_k_cu_375920d9_306954cuda3std6ranges3__45__cpo4prevE - _ZN40_INTERNAL_c0321113_4_k_cu_375920d9_306954cuda3std3__45__cpo5crendE)
_ZN40_INTERNAL_c0321113_4_k_cu_375920d9_306954cuda3std3__45__cpo5crendE:
	.zero		1
	.type		_ZN40_INTERNAL_c0321113_4_k_cu_375920d9_306954cuda3std6ranges3__45__cpo4prevE,@object
	.size		_ZN40_INTERNAL_c0321113_4_k_cu_375920d9_306954cuda3std6ranges3__45__cpo4prevE,(_ZN40_INTERNAL_c0321113_4_k_cu_375920d9_306954cuda3std6ranges3__45__cpo9iter_moveE - _ZN40_INTERNAL_c0321113_4_k_cu_375920d9_306954cuda3std6ranges3__45__cpo4prevE)
_ZN40_INTERNAL_c0321113_4_k_cu_375920d9_306954cuda3std6ranges3__45__cpo4prevE:
	.zero		1
	.type		_ZN40_INTERNAL_c0321113_4_k_cu_375920d9_306954cuda3std6ranges3__45__cpo9iter_moveE,@object
	.size		_ZN40_INTERNAL_c0321113_4_k_cu_375920d9_306954cuda3std6ranges3__45__cpo9iter_moveE,(_ZN40_INTERNAL_c0321113_4_k_cu_375920d9_306956thrust24THRUST_300001_SM_1000_NS12placeholders2_2E - _ZN40_INTERNAL_c0321113_4_k_cu_375920d9_306954cuda3std6ranges3__45__cpo9iter_moveE)
_ZN40_INTERNAL_c0321113_4_k_cu_375920d9_306954cuda3std6ranges3__45__cpo9iter_moveE:
	.zero		1
	.type		_ZN40_INTERNAL_c0321113_4_k_cu_375920d9_306956thrust24THRUST_300001_SM_1000_NS12placeholders2_2E,@object
	.size		_ZN40_INTERNAL_c0321113_4_k_cu_375920d9_306956thrust24THRUST_300001_SM_1000_NS12placeholders2_2E,(_ZN40_INTERNAL_c0321113_4_k_cu_375920d9_306956thrust24THRUST_300001_SM_1000_NS12placeholders2_4E - _ZN40_INTERNAL_c0321113_4_k_cu_375920d9_306956thrust24THRUST_300001_SM_1000_NS12placeholders2_2E)
_ZN40_INTERNAL_c0321113_4_k_cu_375920d9_306956thrust24THRUST_300001_SM_1000_NS12placeholders2_2E:
	.zero		1
	.type		_ZN40_INTERNAL_c0321113_4_k_cu_375920d9_306956thrust24THRUST_300001_SM_1000_NS12placeholders2_4E,@object
	.size		_ZN40_INTERNAL_c0321113_4_k_cu_375920d9_306956thrust24THRUST_300001_SM_1000_NS12placeholders2_4E,(_ZN40_INTERNAL_c0321113_4_k_cu_375920d9_306954cuda3std3__45__cpo3endE - _ZN40_INTERNAL_c0321113_4_k_cu_375920d9_306956thrust24THRUST_300001_SM_1000_NS12placeholders2_4E)
_ZN40_INTERNAL_c0321113_4_k_cu_375920d9_306956thrust24THRUST_300001_SM_1000_NS12placeholders2_4E:
	.zero		1
	.type		_ZN40_INTERNAL_c0321113_4_k_cu_375920d9_306954cuda3std3__45__cpo3endE,@object
	.size		_ZN40_INTERNAL_c0321113_4_k_cu_375920d9_306954cuda3std3__45__cpo3endE,(_ZN40_INTERNAL_c0321113_4_k_cu_375920d9_306954cuda3std6ranges3__45__cpo3endE - _ZN40_INTERNAL_c0321113_4_k_cu_375920d9_306954cuda3std3__45__cpo3endE)
_ZN40_INTERNAL_c0321113_4_k_cu_375920d9_306954cuda3std3__45__cpo3endE:
	.zero		1
	.type		_ZN40_INTERNAL_c0321113_4_k_cu_375920d9_306954cuda3std6ranges3__45__cpo3endE,@object
	.size		_ZN40_INTERNAL_c0321113_4_k_cu_375920d9_306954cuda3std6ranges3__45__cpo3endE,(_ZN40_INTERNAL_c0321113_4_k_cu_375920d9_306954cuda3std3__419piecewise_constructE - _ZN40_INTERNAL_c0321113_4_k_cu_375920d9_306954cuda3std6ranges3__45__cpo3endE)
_ZN40_INTERNAL_c0321113_4_k_cu_375920d9_306954cuda3std6ranges3__45__cpo3endE:
	.zero		1
	.type		_ZN40_INTERNAL_c0321113_4_k_cu_375920d9_306954cuda3std3__419piecewise_constructE,@object
	.size		_ZN40_INTERNAL_c0321113_4_k_cu_375920d9_306954cuda3std3__419piecewise_constructE,(_ZN40_INTERNAL_c0321113_4_k_cu_375920d9_306954cuda3std6ranges3__45__cpo5cdataE - _ZN40_INTERNAL_c0321113_4_k_cu_375920d9_306954cuda3std3__419piecewise_constructE)
_ZN40_INTERNAL_c0321113_4_k_cu_375920d9_306954cuda3std3__419piecewise_constructE:
	.zero		1
	.type		_ZN40_INTERNAL_c0321113_4_k_cu_375920d9_306954cuda3std6ranges3__45__cpo5cdataE,@object
	.size		_ZN40_INTERNAL_c0321113_4_k_cu_375920d9_306954cuda3std6ranges3__45__cpo5cdataE,(_ZN40_INTERNAL_c0321113_4_k_cu_375920d9_306956thrust24THRUST_300001_SM_1000_NS12placeholders2_8E - _ZN40_INTERNAL_c0321113_4_k_cu_375920d9_306954cuda3std6ranges3__45__cpo5cdataE)
_ZN40_INTERNAL_c0321113_4_k_cu_375920d9_306954cuda3std6ranges3__45__cpo5cdataE:
	.zero		1
	.type		_ZN40_INTERNAL_c0321113_4_k_cu_375920d9_306956thrust24THRUST_300001_SM_1000_NS12placeholders2_8E,@object
	.size		_ZN40_INTERNAL_c0321113_4_k_cu_375920d9_306956thrust24THRUST_300001_SM_1000_NS12placeholders2_8E,(_ZN40_INTERNAL_c0321113_4_k_cu_375920d9_306954cuda3std3__45__cpo4rendE - _ZN40_INTERNAL_c0321113_4_k_cu_375920d9_306956thrust24THRUST_300001_SM_1000_NS12placeholders2_8E)
_ZN40_INTERNAL_c0321113_4_k_cu_375920d9_306956thrust24THRUST_300001_SM_1000_NS12placeholders2_8E:
	.zero		1
	.type		_ZN40_INTERNAL_c0321113_4_k_cu_375920d9_306954cuda3std3__45__cpo4rendE,@object
	.size		_ZN40_INTERNAL_c0321113_4_k_cu_375920d9_306954cuda3std3__45__cpo4rendE,(_ZN40_INTERNAL_c0321113_4_k_cu_375920d9_306954cuda3std6ranges3__45__cpo9iter_swapE - _ZN40_INTERNAL_c0321113_4_k_cu_375920d9_306954cuda3std3__45__cpo4rendE)
_ZN40_INTERNAL_c0321113_4_k_cu_375920d9_306954cuda3std3__45__cpo4rendE:
	.zero		1
	.type		_ZN40_INTERNAL_c0321113_4_k_cu_375920d9_306954cuda3std6ranges3__45__cpo9iter_swapE,@object
	.size		_ZN40_INTERNAL_c0321113_4_k_cu_375920d9_306954cuda3std6ranges3__45__cpo9iter_swapE,(_ZN40_INTERNAL_c0321113_4_k_cu_375920d9_306954cuda3std3__48unexpectE - _ZN40_INTERNAL_c0321113_4_k_cu_375920d9_306954cuda3std6ranges3__45__cpo9iter_swapE)
_ZN40_INTERNAL_c0321113_4_k_cu_375920d9_306954cuda3std6ranges3__45__cpo9iter_swapE:
	.zero		1
	.type		_ZN40_INTERNAL_c0321113_4_k_cu_375920d9_306954cuda3std3__48unexpectE,@object
	.size		_ZN40_INTERNAL_c0321113_4_k_cu_375920d9_306954cuda3std3__48unexpectE,(_ZN40_INTERNAL_c0321113_4_k_cu_375920d9_306956thrust24THRUST_300001_SM_1000_NS6system6detail10sequential3seqE - _ZN40_INTERNAL_c0321113_4_k_cu_375920d9_306954cuda3std3__48unexpectE)
_ZN40_INTERNAL_c0321113_4_k_cu_375920d9_306954cuda3std3__48unexpectE:
	.zero		1
	.type		_ZN40_INTERNAL_c0321113_4_k_cu_375920d9_306956thrust24THRUST_300001_SM_1000_NS6system6detail10sequential3seqE,@object
	.size		_ZN40_INTERNAL_c0321113_4_k_cu_375920d9_306956thrust24THRUST_300001_SM_1000_NS6system6detail10sequential3seqE,(.L_29 - _ZN40_INTERNAL_c0321113_4_k_cu_375920d9_306956thrust24THRUST_300001_SM_1000_NS6system6detail10sequential3seqE)
_ZN40_INTERNAL_c0321113_4_k_cu_375920d9_306956thrust24THRUST_300001_SM_1000_NS6system6detail10sequential3seqE:
	.zero		1
.L_29:


//--------------------- .nv.constant0._ZN3cub18CUB_300001_SM_10006detail11EmptyKernelIvEEvv --------------------------
	.section	.nv.constant0._ZN3cub18CUB_300001_SM_10006detail11EmptyKernelIvEEvv,"a",@progbits
	.sectionflags	@""
	.align	4
.nv.constant0._ZN3cub18CUB_300001_SM_10006detail11EmptyKernelIvEEvv:
	.zero		896


//--------------------- SYMBOLS --------------------------

	.type		.nv.reservedSmem.offset0,@object
	.size		.nv.reservedSmem.offset0,0x4
